	.headerflags	@"EF_CUDA_TEXMODE_UNIFIED EF_CUDA_64BIT_ADDRESS EF_CUDA_ACCELERATORS EF_CUDA_SM90 EF_CUDA_VIRTUAL_SM(EF_CUDA_SM90)"
	.elftype	@"ET_EXEC"


//--------------------- .nv.info                  --------------------------
	.section	.nv.info,"",@"SHT_CUDA_INFO"
	.align	4


	//----- nvinfo : EIATTR_REGCOUNT
	.align		4
        /*0000*/ 	.byte	0x04, 0x2f
        /*0002*/ 	.short	(.L_1 - .L_0)
	.align		4
.L_0:
        /*0004*/ 	.word	index@(triton_poi_fused__unsafe_index_add_mul_sub_3)
        /*0008*/ 	.word	0x00000022


	//----- nvinfo : EIATTR_MIN_STACK_SIZE
	.align		4
.L_1:
        /*000c*/ 	.byte	0x04, 0x12
        /*000e*/ 	.short	(.L_3 - .L_2)
	.align		4
.L_2:
        /*0010*/ 	.word	index@(triton_poi_fused__unsafe_index_add_mul_sub_3)
        /*0014*/ 	.word	0x00000000


	//----- nvinfo : EIATTR_FRAME_SIZE
	.align		4
.L_3:
        /*0018*/ 	.byte	0x04, 0x11
        /*001a*/ 	.short	(.L_5 - .L_4)
	.align		4
.L_4:
        /*001c*/ 	.word	index@(triton_poi_fused__unsafe_index_add_mul_sub_3)
        /*0020*/ 	.word	0x00000000


	//----- nvinfo : EIATTR_MIN_STACK_SIZE
	.align		4
.L_5:
        /*0024*/ 	.byte	0x04, 0x12
        /*0026*/ 	.short	(.L_7 - .L_6)
	.align		4
.L_6:
        /*0028*/ 	.word	index@(triton_poi_fused__unsafe_index_add_mul_sub_3)
        /*002c*/ 	.word	0x00000000
.L_7:


//--------------------- .nv.info.triton_poi_fused__unsafe_index_add_mul_sub_3 --------------------------
	.section	.nv.info.triton_poi_fused__unsafe_index_add_mul_sub_3,"",@"SHT_CUDA_INFO"
	.sectionflags	@""
	.align	4


	//----- nvinfo : EIATTR_CUDA_API_VERSION
	.align		4
        /*0000*/ 	.byte	0x04, 0x37
        /*0002*/ 	.short	(.L_9 - .L_8)
.L_8:
        /*0004*/ 	.word	0x0000007c


	//----- nvinfo : EIATTR_KPARAM_INFO
	.align		4
.L_9:
        /*0008*/ 	.byte	0x04, 0x17
        /*000a*/ 	.short	(.L_11 - .L_10)
.L_10:
        /*000c*/ 	.word	0x00000000
        /*0010*/ 	.short	0x000b
        /*0012*/ 	.short	0x0058
        /*0014*/ 	.byte	0x00, 0xf0, 0x11, 0x00


	//----- nvinfo : EIATTR_KPARAM_INFO
	.align		4
.L_11:
        /*0018*/ 	.byte	0x04, 0x17
        /*001a*/ 	.short	(.L_13 - .L_12)
.L_12:
        /*001c*/ 	.word	0x00000000
        /*0020*/ 	.short	0x000a
        /*0022*/ 	.short	0x0050
        /*0024*/ 	.byte	0x00, 0xf4, 0x21, 0x00


	//----- nvinfo : EIATTR_KPARAM_INFO
	.align		4
.L_13:
        /*0028*/ 	.byte	0x04, 0x17
        /*002a*/ 	.short	(.L_15 - .L_14)
.L_14:
        /*002c*/ 	.word	0x00000000
        /*0030*/ 	.short	0x0009
        /*0032*/ 	.short	0x0048
        /*0034*/ 	.byte	0x00, 0xf4, 0x21, 0x00


	//----- nvinfo : EIATTR_KPARAM_INFO
	.align		4
.L_15:
        /*0038*/ 	.byte	0x04, 0x17
        /*003a*/ 	.short	(.L_17 - .L_16)
.L_16:
        /*003c*/ 	.word	0x00000000
        /*0040*/ 	.short	0x0008
        /*0042*/ 	.short	0x0040
        /*0044*/ 	.byte	0x00, 0xf4, 0x21, 0x00


	//----- nvinfo : EIATTR_KPARAM_INFO
	.align		4
.L_17:
        /*0048*/ 	.byte	0x04, 0x17
        /*004a*/ 	.short	(.L_19 - .L_18)
.L_18:
        /*004c*/ 	.word	0x00000000
        /*0050*/ 	.short	0x0007
        /*0052*/ 	.short	0x0038
        /*0054*/ 	.byte	0x00, 0xf4, 0x21, 0x00


	//----- nvinfo : EIATTR_KPARAM_INFO
	.align		4
.L_19:
        /*0058*/ 	.byte	0x04, 0x17
        /*005a*/ 	.short	(.L_21 - .L_20)
.L_20:
        /*005c*/ 	.word	0x00000000
        /*0060*/ 	.short	0x0006
        /*0062*/ 	.short	0x0030
        /*0064*/ 	.byte	0x00, 0xf4, 0x21, 0x00


	//----- nvinfo : EIATTR_KPARAM_INFO
	.align		4
.L_21:
        /*0068*/ 	.byte	0x04, 0x17
        /*006a*/ 	.short	(.L_23 - .L_22)
.L_22:
        /*006c*/ 	.word	0x00000000
        /*0070*/ 	.short	0x0005
        /*0072*/ 	.short	0x0028
        /*0074*/ 	.byte	0x00, 0xf4, 0x21, 0x00


	//----- nvinfo : EIATTR_KPARAM_INFO
	.align		4
.L_23:
        /*0078*/ 	.byte	0x04, 0x17
        /*007a*/ 	.short	(.L_25 - .L_24)
.L_24:
        /*007c*/ 	.word	0x00000000
        /*0080*/ 	.short	0x0004
        /*0082*/ 	.short	0x0020
        /*0084*/ 	.byte	0x00, 0xf4, 0x21, 0x00


	//----- nvinfo : EIATTR_KPARAM_INFO
	.align		4
.L_25:
        /*0088*/ 	.byte	0x04, 0x17
        /*008a*/ 	.short	(.L_27 - .L_26)
.L_26:
        /*008c*/ 	.word	0x00000000
        /*0090*/ 	.short	0x0003
        /*0092*/ 	.short	0x0018
        /*0094*/ 	.byte	0x00, 0xf4, 0x21, 0x00


	//----- nvinfo : EIATTR_KPARAM_INFO
	.align		4
.L_27:
        /*0098*/ 	.byte	0x04, 0x17
        /*009a*/ 	.short	(.L_29 - .L_28)
.L_28:
        /*009c*/ 	.word	0x00000000
        /*00a0*/ 	.short	0x0002
        /*00a2*/ 	.short	0x0010
        /*00a4*/ 	.byte	0x00, 0xf4, 0x21, 0x00


	//----- nvinfo : EIATTR_KPARAM_INFO
	.align		4
.L_29:
        /*00a8*/ 	.byte	0x04, 0x17
        /*00aa*/ 	.short	(.L_31 - .L_30)
.L_30:
        /*00ac*/ 	.word	0x00000000
        /*00b0*/ 	.short	0x0001
        /*00b2*/ 	.short	0x0008
        /*00b4*/ 	.byte	0x00, 0xf4, 0x21, 0x00


	//----- nvinfo : EIATTR_KPARAM_INFO
	.align		4
.L_31:
        /*00b8*/ 	.byte	0x04, 0x17
        /*00ba*/ 	.short	(.L_33 - .L_32)
.L_32:
        /*00bc*/ 	.word	0x00000000
        /*00c0*/ 	.short	0x0000
        /*00c2*/ 	.short	0x0000
        /*00c4*/ 	.byte	0x00, 0xf4, 0x21, 0x00


	//----- nvinfo : EIATTR_SPARSE_MMA_MASK
	.align		4
.L_33:
        /*00c8*/ 	.byte	0x03, 0x50
        /*00ca*/ 	.short	0x0000


	//----- nvinfo : EIATTR_MAXREG_COUNT
	.align		4
        /*00cc*/ 	.byte	0x03, 0x1b
        /*00ce*/ 	.short	0x00ff


	//----- nvinfo : EIATTR_EXIT_INSTR_OFFSETS
	.align		4
        /*00d0*/ 	.byte	0x04, 0x1c
        /*00d2*/ 	.short	(.L_35 - .L_34)


	//   ....[0]....
.L_34:
        /*00d4*/ 	.word	0x00000d40


	//----- nvinfo : EIATTR_REQNTID
	.align		4
.L_35:
        /*00d8*/ 	.byte	0x04, 0x10
        /*00da*/ 	.short	(.L_37 - .L_36)
.L_36:
        /*00dc*/ 	.word	0x00000080
        /*00e0*/ 	.word	0x00000001
        /*00e4*/ 	.word	0x00000001


	//----- nvinfo : EIATTR_CBANK_PARAM_SIZE
	.align		4
.L_37:
        /*00e8*/ 	.byte	0x03, 0x19
        /*00ea*/ 	.short	0x005c


	//----- nvinfo : EIATTR_PARAM_CBANK
	.align		4
        /*00ec*/ 	.byte	0x04, 0x0a
        /*00ee*/ 	.short	(.L_39 - .L_38)
	.align		4
.L_38:
        /*00f0*/ 	.word	index@(.nv.constant0.triton_poi_fused__unsafe_index_add_mul_sub_3)
        /*00f4*/ 	.short	0x0210
        /*00f6*/ 	.short	0x005c


	//----- nvinfo : EIATTR_SW_WAR
	.align		4
.L_39:
        /*00f8*/ 	.byte	0x04, 0x36
        /*00fa*/ 	.short	(.L_41 - .L_40)
.L_40:
        /*00fc*/ 	.word	0x00000008
.L_41:


//--------------------- .nv.callgraph             --------------------------
	.section	.nv.callgraph,"",@"SHT_CUDA_CALLGRAPH"
	.align	4
	.sectionentsize	8
	.align		4
        /*0000*/ 	.word	0x00000000
	.align		4
        /*0004*/ 	.word	0xffffffff
	.align		4
        /*0008*/ 	.word	0x00000000
	.align		4
        /*000c*/ 	.word	0xfffffffe
	.align		4
        /*0010*/ 	.word	0x00000000
	.align		4
        /*0014*/ 	.word	0xfffffffd
	.align		4
        /*0018*/ 	.word	0x00000000
	.align		4
        /*001c*/ 	.word	0xfffffffc


//--------------------- .text.triton_poi_fused__unsafe_index_add_mul_sub_3 --------------------------
	.section	.text.triton_poi_fused__unsafe_index_add_mul_sub_3,"ax",@progbits
	.align	128
        .global         triton_poi_fused__unsafe_index_add_mul_sub_3
        .type           triton_poi_fused__unsafe_index_add_mul_sub_3,@function
        .size           triton_poi_fused__unsafe_index_add_mul_sub_3,(.L_x_1 - triton_poi_fused__unsafe_index_add_mul_sub_3)
        .other          triton_poi_fused__unsafe_index_add_mul_sub_3,@"STO_CUDA_ENTRY STV_DEFAULT"
triton_poi_fused__unsafe_index_add_mul_sub_3:
.text.triton_poi_fused__unsafe_index_add_mul_sub_3:
[----:B------:R-:W-:Y:S01]  /*0000*/  LDC R1, c[0x0][0x28] ;  /* 0x00000a00ff017b82 */ /* 0x000fe20000000800 */
[----:B------:R-:W1:Y:S07]  /*0010*/  S2R R0, SR_TID.X ;  /* 0x0000000000007919 */ /* 0x000e6e0000002100 */
[----:B------:R-:W2:Y:S01]  /*0020*/  LDC.64 R2, c[0x0][0x228] ;  /* 0x00008a00ff027b82 */ /* 0x000ea20000000a00 */
[----:B------:R-:W-:Y:S01]  /*0030*/  ULDC.64 UR4, c[0x0][0x208] ;  /* 0x0000820000047ab9 */ /* 0x000fe20000000a00 */
[----:B------:R-:W-:Y:S01]  /*0040*/  ULDC.64 UR6, c[0x0][0x230] ;  /* 0x00008c0000067ab9 */ /* 0x000fe20000000a00 */
[----:B------:R-:W3:Y:S05]  /*0050*/  S2R R7, SR_CTAID.X ;  /* 0x0000000000077919 */ /* 0x000eea0000002500 */
[----:B------:R-:W4:Y:S08]  /*0060*/  LDC.64 R14, c[0x0][0x220] ;  /* 0x00008800ff0e7b82 */ /* 0x000f300000000a00 */
[----:B------:R-:W5:Y:S08]  /*0070*/  LDC.64 R18, c[0x0][0x218] ;  /* 0x00008600ff127b82 */ /* 0x000f700000000a00 */
[----:B------:R-:W4:Y:S01]  /*0080*/  LDC.64 R12, c[0x0][0x238] ;  /* 0x00008e00ff0c7b82 */ /* 0x000f220000000a00 */
[----:B-1----:R-:W-:Y:S01]  /*0090*/  IMAD.SHL.U32 R0, R0, 0x2, RZ ;  /* 0x0000000200007824 */ /* 0x002fe200078e00ff */
[----:B---3--:R-:W-:-:S04]  /*00a0*/  SHF.R.S32.HI R17, RZ, 0x17, R7 ;  /* 0x00000017ff117819 */ /* 0x008fc80000011407 */
[----:B------:R-:W-:Y:S02]  /*00b0*/  LOP3.LUT R0, R0, 0xfe, RZ, 0xc0, !PT ;  /* 0x000000fe00007812 */ /* 0x000fe400078ec0ff */
[----:B------:R-:W-:-:S03]  /*00c0*/  SGXT R17, R17, 0x1 ;  /* 0x000000011111781a */ /* 0x000fc60000000200 */
[----:B------:R-:W-:Y:S02]  /*00d0*/  IMAD R0, R7, 0x100, R0 ;  /* 0x0000010007007824 */ /* 0x000fe400078e0200 */
[----:B------:R-:W1:Y:S03]  /*00e0*/  LDC.64 R6, c[0x0][0x248] ;  /* 0x00009200ff067b82 */ /* 0x000e660000000a00 */
[----:B------:R-:W-:Y:S02]  /*00f0*/  SHF.R.S32.HI R5, RZ, 0x1f, R0 ;  /* 0x0000001fff057819 */ /* 0x000fe40000011400 */
[-C--:B------:R-:W-:Y:S02]  /*0100*/  LEA.HI R4, R17, R0.reuse, RZ, 0x6 ;  /* 0x0000000011047211 */ /* 0x080fe400078f30ff */
[----:B------:R-:W-:Y:S02]  /*0110*/  LEA.HI R5, R5, R0, RZ, 0x3 ;  /* 0x0000000005057211 */ /* 0x000fe400078f18ff */
[----:B------:R-:W-:-:S02]  /*0120*/  SHF.R.S32.HI R4, RZ, 0x6, R4 ;  /* 0x00000006ff047819 */ /* 0x000fc40000011404 */
[----:B------:R-:W-:Y:S02]  /*0130*/  LOP3.LUT R9, R5, 0xfffffff8, RZ, 0xc0, !PT ;  /* 0xfffffff805097812 */ /* 0x000fe400078ec0ff */
[----:B------:R-:W-:-:S03]  /*0140*/  SHF.R.S32.HI R5, RZ, 0x3, R5 ;  /* 0x00000003ff057819 */ /* 0x000fc60000011405 */
[----:B------:R-:W-:Y:S01]  /*0150*/  IMAD.IADD R16, R0, 0x1, -R9 ;  /* 0x0000000100107824 */ /* 0x000fe200078e0a09 */
[----:B------:R-:W-:-:S03]  /*0160*/  LEA.HI R20, R5, R5, RZ, 0x3 ;  /* 0x0000000505147211 */ /* 0x000fc600078f18ff */
[----:B--2---:R-:W-:Y:S01]  /*0170*/  IMAD.WIDE R8, R16, 0x8, R2 ;  /* 0x0000000810087825 */ /* 0x004fe200078e0202 */
[----:B------:R-:W-:Y:S02]  /*0180*/  LEA.HI R2, R4, R4, RZ, 0x3 ;  /* 0x0000000404027211 */ /* 0x000fe400078f18ff */
[----:B------:R-:W-:Y:S02]  /*0190*/  LOP3.LUT R20, R20, 0xfffffff8, RZ, 0xc0, !PT ;  /* 0xfffffff814147812 */ /* 0x000fe400078ec0ff */
[----:B------:R-:W-:Y:S01]  /*01a0*/  LOP3.LUT R3, R2, 0xfffffff8, RZ, 0xc0, !PT ;  /* 0xfffffff802037812 */ /* 0x000fe200078ec0ff */
[----:B------:R-:W2:Y:S01]  /*01b0*/  LDG.E.EL.128 R8, desc[UR4][R8.64] ;  /* 0x0000000408087981 */ /* 0x000ea2000c2e1d00 */
[----:B0---4-:R-:W-:Y:S02]  /*01c0*/  IMAD.WIDE R12, R16, 0x8, R12 ;  /* 0x00000008100c7825 */ /* 0x011fe400078e020c */
[----:B------:R-:W-:Y:S02]  /*01d0*/  IADD3 R2, R4, -R3, RZ ;  /* 0x8000000304027210 */ /* 0x000fe40007ffe0ff */
[----:B------:R-:W-:-:S03]  /*01e0*/  IMAD.IADD R4, R5, 0x1, -R20 ;  /* 0x0000000105047824 */ /* 0x000fc600078e0a14 */
[----:B-----5:R-:W-:-:S04]  /*01f0*/  IMAD.WIDE R20, R2, 0x8, R18 ;  /* 0x0000000802147825 */ /* 0x020fc800078e0212 */
[----:B------:R-:W-:Y:S02]  /*0200*/  IMAD.WIDE R22, R4, 0x8, R14 ;  /* 0x0000000804167825 */ /* 0x000fe400078e020e */
[----:B------:R-:W3:Y:S02]  /*0210*/  LDG.E.EL.64 R20, desc[UR4][R20.64] ;  /* 0x0000000414147981 */ /* 0x000ee4000c2e1b00 */
[----:B-1----:R-:W-:Y:S02]  /*0220*/  IMAD.WIDE R6, R2, 0x8, R6 ;  /* 0x0000000802067825 */ /* 0x002fe400078e0206 */
[----:B------:R-:W4:Y:S04]  /*0230*/  LDG.E.EL.64 R22, desc[UR4][R22.64] ;  /* 0x0000000416167981 */ /* 0x000f28000c2e1b00 */
[----:B------:R-:W5:Y:S04]  /*0240*/  LDG.E.EL.128 R12, desc[UR4][R12.64] ;  /* 0x000000040c0c7981 */ /* 0x000f68000c2e1d00 */
[----:B------:R-:W5:Y:S01]  /*0250*/  LDG.E.EL.64 R6, desc[UR4][R6.64] ;  /* 0x0000000406067981 */ /* 0x000f62000c2e1b00 */
[----:B------:R-:W-:-:S04]  /*0260*/  LEA.HI R17, R17, R0, RZ, 0x9 ;  /* 0x0000000011117211 */ /* 0x000fc800078f48ff */
[----:B------:R-:W-:Y:S02]  /*0270*/  SHF.R.S32.HI R17, RZ, 0x9, R17 ;  /* 0x00000009ff117819 */ /* 0x000fe40000011411 */
[----:B--2---:R-:W-:-:S04]  /*0280*/  SHF.R.U32.HI R3, RZ, 0x1b, R9 ;  /* 0x0000001bff037819 */ /* 0x004fc80000011609 */
[----:B------:R-:W-:-:S04]  /*0290*/  LOP3.LUT R3, R3, 0x10, RZ, 0xc0, !PT ;  /* 0x0000001003037812 */ /* 0x000fc800078ec0ff */
[----:B------:R-:W-:-:S04]  /*02a0*/  IADD3 R3, P0, R3, UR6, RZ ;  /* 0x0000000603037c10 */ /* 0x000fc8000ff1e0ff */
[C---:B------:R-:W-:Y:S01]  /*02b0*/  LEA R18, P1, R8.reuse, R3, 0x2 ;  /* 0x0000000308127211 */ /* 0x040fe200078210ff */
[----:B------:R-:W-:Y:S01]  /*02c0*/  IMAD.X R19, RZ, RZ, UR7, P0 ;  /* 0x00000007ff137e24 */ /* 0x000fe200080e06ff */
[----:B---3--:R-:W-:Y:S02]  /*02d0*/  SHF.R.U32.HI R5, RZ, 0x1d, R21 ;  /* 0x0000001dff057819 */ /* 0x008fe40000011615 */
[----:B----4-:R-:W-:Y:S02]  /*02e0*/  SHF.R.U32.HI R3, RZ, 0x1d, R23 ;  /* 0x0000001dff037819 */ /* 0x010fe40000011617 */
[----:B------:R-:W-:Y:S02]  /*02f0*/  LEA.HI.X R19, R8, R19, R9, 0x2, P1 ;  /* 0x0000001308137211 */ /* 0x000fe400008f1409 */
[----:B-----5:R-:W-:Y:S02]  /*0300*/  SHF.R.U32.HI R25, RZ, 0x1b, R13 ;  /* 0x0000001bff197819 */ /* 0x020fe4000001160d */
[----:B------:R-:W-:-:S02]  /*0310*/  LOP3.LUT R3, R3, 0x4, RZ, 0xc0, !PT ;  /* 0x0000000403037812 */ /* 0x000fc400078ec0ff */
[----:B------:R-:W-:Y:S02]  /*0320*/  LOP3.LUT R9, R5, 0x4, RZ, 0xc0, !PT ;  /* 0x0000000405097812 */ /* 0x000fe400078ec0ff */
[----:B------:R-:W-:Y:S02]  /*0330*/  SHF.R.U32.HI R5, RZ, 0x1d, R7 ;  /* 0x0000001dff057819 */ /* 0x000fe40000011607 */
[----:B------:R-:W-:Y:S02]  /*0340*/  LOP3.LUT R25, R25, 0x10, RZ, 0xc0, !PT ;  /* 0x0000001019197812 */ /* 0x000fe400078ec0ff */
[----:B------:R-:W-:Y:S02]  /*0350*/  IADD3 R3, P1, R22, R3, RZ ;  /* 0x0000000316037210 */ /* 0x000fe40007f3e0ff */
[----:B------:R-:W-:Y:S02]  /*0360*/  IADD3 R9, P0, R20, R9, RZ ;  /* 0x0000000914097210 */ /* 0x000fe40007f1e0ff */
[----:B------:R-:W-:-:S02]  /*0370*/  LOP3.LUT R5, R5, 0x4, RZ, 0xc0, !PT ;  /* 0x0000000405057812 */ /* 0x000fc400078ec0ff */
[----:B------:R-:W-:Y:S02]  /*0380*/  IADD3 R25, P2, R25, UR6, RZ ;  /* 0x0000000619197c10 */ /* 0x000fe4000ff5e0ff */
[----:B------:R-:W-:Y:S01]  /*0390*/  IADD3.X R20, RZ, R23, RZ, P1, !PT ;  /* 0x00000017ff147210 */ /* 0x000fe20000ffe4ff */
[----:B------:R-:W-:Y:S01]  /*03a0*/  IMAD.X R22, RZ, RZ, R21, P0 ;  /* 0x000000ffff167224 */ /* 0x000fe200000e0615 */
[----:B------:R-:W-:Y:S02]  /*03b0*/  IADD3 R8, P1, R6, R5, RZ ;  /* 0x0000000506087210 */ /* 0x000fe40007f3e0ff */
[----:B------:R-:W-:Y:S01]  /*03c0*/  LEA R24, P0, R12, R25, 0x2 ;  /* 0x000000190c187211 */ /* 0x000fe200078010ff */
[----:B------:R-:W-:Y:S01]  /*03d0*/  IMAD.X R25, RZ, RZ, UR7, P2 ;  /* 0x00000007ff197e24 */ /* 0x000fe200090e06ff */
[C---:B------:R-:W-:Y:S01]  /*03e0*/  SHF.L.U64.HI R5, R3.reuse, 0x4, R20 ;  /* 0x0000000403057819 */ /* 0x040fe20000010214 */
[----:B------:R-:W-:Y:S01]  /*03f0*/  IMAD.SHL.U32 R3, R3, 0x10, RZ ;  /* 0x0000001003037824 */ /* 0x000fe200078e00ff */
[----:B------:R-:W-:-:S02]  /*0400*/  SHF.L.U64.HI R22, R9, 0x6, R22 ;  /* 0x0000000609167819 */ /* 0x000fc40000010216 */
[----:B------:R-:W-:Y:S01]  /*0410*/  LEA.HI.X R25, R12, R25, R13, 0x2, P0 ;  /* 0x000000190c197211 */ /* 0x000fe200000f140d */
[----:B------:R-:W-:Y:S01]  /*0420*/  IMAD.X R23, RZ, RZ, R7, P1 ;  /* 0x000000ffff177224 */ /* 0x000fe200008e0607 */
[----:B------:R-:W-:Y:S01]  /*0430*/  IADD3 R12, P0, R3, R18, RZ ;  /* 0x00000012030c7210 */ /* 0x000fe20007f1e0ff */
[----:B------:R-:W0:Y:S01]  /*0440*/  LDC.64 R6, c[0x0][0x240] ;  /* 0x00009000ff067b82 */ /* 0x000e220000000a00 */
[----:B------:R-:W-:Y:S02]  /*0450*/  SHF.L.U32 R9, R9, 0x6, RZ ;  /* 0x0000000609097819 */ /* 0x000fe400000006ff */
[C---:B------:R-:W-:Y:S01]  /*0460*/  SHF.L.U64.HI R23, R8.reuse, 0x6, R23 ;  /* 0x0000000608177819 */ /* 0x040fe20000010217 */
[----:B------:R-:W-:Y:S01]  /*0470*/  IMAD.X R13, R5, 0x1, R19, P0 ;  /* 0x00000001050d7824 */ /* 0x000fe200000e0613 */
[----:B------:R-:W-:Y:S01]  /*0480*/  IADD3 R26, P0, R9, R12, RZ ;  /* 0x0000000c091a7210 */ /* 0x000fe20007f1e0ff */
[----:B------:R-:W-:-:S04]  /*0490*/  IMAD.SHL.U32 R8, R8, 0x40, RZ ;  /* 0x0000004008087824 */ /* 0x000fc800078e00ff */
[----:B------:R-:W-:Y:S01]  /*04a0*/  IMAD.X R27, R22, 0x1, R13, P0 ;  /* 0x00000001161b7824 */ /* 0x000fe200000e060d */
[----:B------:R-:W-:Y:S02]  /*04b0*/  IADD3 R12, P0, R8, R12, RZ ;  /* 0x0000000c080c7210 */ /* 0x000fe40007f1e0ff */
[----:B------:R-:W-:-:S03]  /*04c0*/  SHF.L.U32 R21, R17, 0x6, RZ ;  /* 0x0000000611157819 */ /* 0x000fc600000006ff */
[----:B------:R-:W-:Y:S02]  /*04d0*/  IMAD.X R13, R23, 0x1, R13, P0 ;  /* 0x00000001170d7824 */ /* 0x000fe400000e060d */
[----:B------:R-:W-:Y:S01]  /*04e0*/  IMAD.WIDE R26, R21, 0x4, R26 ;  /* 0x00000004151a7825 */ /* 0x000fe200078e021a */
[----:B------:R-:W-:-:S03]  /*04f0*/  IADD3 R17, P0, R24, R3, RZ ;  /* 0x0000000318117210 */ /* 0x000fc60007f1e0ff */
[----:B------:R-:W-:Y:S01]  /*0500*/  IMAD.WIDE R12, R21, 0x4, R12 ;  /* 0x00000004150c7825 */ /* 0x000fe200078e020c */
[----:B------:R-:W2:Y:S01]  /*0510*/  LDG.E.EL R20, desc[UR4][R26.64] ;  /* 0x000000041a147981 */ /* 0x000ea2000c2e1900 */
[----:B------:R-:W-:-:S03]  /*0520*/  IADD3 R28, P1, R17, R9, RZ ;  /* 0x00000009111c7210 */ /* 0x000fc60007f3e0ff */
[----:B------:R1:W3:Y:S02]  /*0530*/  LDG.E.EL R26, desc[UR4][R12.64] ;  /* 0x000000040c1a7981 */ /* 0x0002e4000c2e1900 */
[----:B-1----:R-:W-:Y:S01]  /*0540*/  IMAD.X R13, R25, 0x1, R5, P0 ;  /* 0x00000001190d7824 */ /* 0x002fe200000e0605 */
[----:B------:R-:W-:-:S03]  /*0550*/  IADD3 R12, P2, R8, R17, RZ ;  /* 0x00000011080c7210 */ /* 0x000fc60007f5e0ff */
[----:B------:R-:W-:Y:S02]  /*0560*/  IMAD.X R29, R13, 0x1, R22, P1 ;  /* 0x000000010d1d7824 */ /* 0x000fe400008e0616 */
[----:B0-----:R-:W-:-:S04]  /*0570*/  IMAD.WIDE R16, R16, 0x4, R6 ;  /* 0x0000000410107825 */ /* 0x001fc800078e0206 */
[----:B------:R-:W-:Y:S02]  /*0580*/  IMAD.WIDE R6, R21, 0x4, R28 ;  /* 0x0000000415067825 */ /* 0x000fe400078e021c */
[----:B------:R-:W0:Y:S01]  /*0590*/  LDC.64 R28, c[0x0][0x250] ;  /* 0x00009400ff1c7b82 */ /* 0x000e220000000a00 */
[----:B------:R-:W4:Y:S04]  /*05a0*/  LDG.E.EL.64 R16, desc[UR4][R16.64] ;  /* 0x0000000410107981 */ /* 0x000f28000c2e1b00 */
[----:B------:R-:W2:Y:S01]  /*05b0*/  LDG.E.EL R6, desc[UR4][R6.64] ;  /* 0x0000000406067981 */ /* 0x000ea2000c2e1900 */
[----:B0-----:R-:W-:-:S06]  /*05c0*/  IMAD.WIDE R28, R4, 0x8, R28 ;  /* 0x00000008041c7825 */ /* 0x001fcc00078e021c */
[----:B------:R-:W5:Y:S01]  /*05d0*/  LDG.E.EL.64 R28, desc[UR4][R28.64] ;  /* 0x000000041c1c7981 */ /* 0x000f62000c2e1b00 */
[----:B------:R-:W-:-:S03]  /*05e0*/  IADD3.X R13, R23, R13, RZ, P2, !PT ;  /* 0x0000000d170d7210 */ /* 0x000fc600017fe4ff */
[----:B------:R-:W-:-:S06]  /*05f0*/  IMAD.WIDE R12, R21, 0x4, R12 ;  /* 0x00000004150c7825 */ /* 0x000fcc00078e020c */
[----:B------:R-:W3:Y:S01]  /*0600*/  LDG.E.EL R12, desc[UR4][R12.64] ;  /* 0x000000040c0c7981 */ /* 0x000ee2000c2e1900 */
[----:B--2---:R-:W-:-:S04]  /*0610*/  FADD R27, -R20, R6 ;  /* 0x00000006141b7221 */ /* 0x004fc80000000100 */
[----:B----4-:R-:W-:Y:S01]  /*0620*/  FFMA R7, R16, R27, R20 ;  /* 0x0000001b10077223 */ /* 0x010fe20000000014 */
[----:B-----5:R-:W-:-:S04]  /*0630*/  SHF.R.U32.HI R27, RZ, 0x1d, R29 ;  /* 0x0000001dff1b7819 */ /* 0x020fc8000001161d */
[----:B------:R-:W-:-:S04]  /*0640*/  LOP3.LUT R27, R27, 0x4, RZ, 0xc0, !PT ;  /* 0x000000041b1b7812 */ /* 0x000fc800078ec0ff */
[----:B------:R-:W-:-:S05]  /*0650*/  IADD3 R20, P0, R28, R27, RZ ;  /* 0x0000001b1c147210 */ /* 0x000fca0007f1e0ff */
[----:B------:R-:W-:-:S05]  /*0660*/  IMAD.X R27, RZ, RZ, R29, P0 ;  /* 0x000000ffff1b7224 */ /* 0x000fca00000e061d */
[C---:B------:R-:W-:Y:S01]  /*0670*/  SHF.L.U64.HI R6, R20.reuse, 0x4, R27 ;  /* 0x0000000414067819 */ /* 0x040fe2000001021b */
[----:B------:R-:W-:Y:S02]  /*0680*/  IMAD.SHL.U32 R20, R20, 0x10, RZ ;  /* 0x0000001014147824 */ /* 0x000fe400078e00ff */
[----:B---3--:R-:W-:-:S03]  /*0690*/  FADD R13, -R26, R12 ;  /* 0x0000000c1a0d7221 */ /* 0x008fc60000000100 */
[----:B------:R-:W-:Y:S01]  /*06a0*/  IADD3 R18, P0, R20, R18, RZ ;  /* 0x0000001214127210 */ /* 0x000fe20007f1e0ff */
[----:B------:R-:W-:-:S03]  /*06b0*/  FFMA R12, R16, R13, R26 ;  /* 0x0000000d100c7223 */ /* 0x000fc6000000001a */
[----:B------:R-:W-:Y:S02]  /*06c0*/  IADD3.X R19, R6, R19, RZ, P0, !PT ;  /* 0x0000001306137210 */ /* 0x000fe400007fe4ff */
[----:B------:R-:W-:-:S05]  /*06d0*/  IADD3 R26, P0, R18, R8, RZ ;  /* 0x00000008121a7210 */ /* 0x000fca0007f1e0ff */
[----:B------:R-:W-:Y:S01]  /*06e0*/  IMAD.X R27, R19, 0x1, R23, P0 ;  /* 0x00000001131b7824 */ /* 0x000fe200000e0617 */
[----:B------:R-:W-:-:S05]  /*06f0*/  IADD3 R18, P0, R18, R9, RZ ;  /* 0x0000000912127210 */ /* 0x000fca0007f1e0ff */
[----:B------:R-:W-:Y:S01]  /*0700*/  IMAD.X R19, R19, 0x1, R22, P0 ;  /* 0x0000000113137824 */ /* 0x000fe200000e0616 */
[----:B------:R-:W-:Y:S01]  /*0710*/  IADD3 R28, P0, R20, R24, RZ ;  /* 0x00000018141c7210 */ /* 0x000fe20007f1e0ff */
[----:B------:R-:W-:-:S03]  /*0720*/  IMAD.WIDE R26, R21, 0x4, R26 ;  /* 0x00000004151a7825 */ /* 0x000fc600078e021a */
[----:B------:R-:W-:Y:S01]  /*0730*/  IADD3.X R29, R6, R25, RZ, P0, !PT ;  /* 0x00000019061d7210 */ /* 0x000fe200007fe4ff */
[----:B------:R-:W-:Y:S01]  /*0740*/  IMAD.WIDE R18, R21, 0x4, R18 ;  /* 0x0000000415127825 */ /* 0x000fe200078e0212 */
[----:B------:R-:W-:Y:S01]  /*0750*/  IADD3 R24, P0, R28, R8, RZ ;  /* 0x000000081c187210 */ /* 0x000fe20007f1e0ff */
[----:B------:R-:W2:Y:S04]  /*0760*/  LDG.E.EL R13, desc[UR4][R26.64] ;  /* 0x000000041a0d7981 */ /* 0x000ea8000c2e1900 */
[----:B------:R-:W-:Y:S01]  /*0770*/  IMAD.X R25, R29, 0x1, R23, P0 ;  /* 0x000000011d197824 */ /* 0x000fe200000e0617 */
[----:B------:R0:W3:Y:S01]  /*0780*/  LDG.E.EL R26, desc[UR4][R18.64] ;  /* 0x00000004121a7981 */ /* 0x0000e2000c2e1900 */
[----:B------:R-:W-:-:S06]  /*0790*/  IMAD.WIDE R24, R21, 0x4, R24 ;  /* 0x0000000415187825 */ /* 0x000fcc00078e0218 */
[----:B------:R-:W2:Y:S01]  /*07a0*/  LDG.E.EL R24, desc[UR4][R24.64] ;  /* 0x0000000418187981 */ /* 0x000ea2000c2e1900 */
[----:B0-----:R-:W-:-:S05]  /*07b0*/  IADD3 R18, P1, R28, R9, RZ ;  /* 0x000000091c127210 */ /* 0x001fca0007f3e0ff */
[----:B------:R-:W-:Y:S02]  /*07c0*/  IMAD.X R19, R29, 0x1, R22, P1 ;  /* 0x000000011d137824 */ /* 0x000fe400008e0616 */
[----:B------:R-:W-:-:S05]  /*07d0*/  IMAD.WIDE R18, R21, 0x4, R18 ;  /* 0x0000000415127825 */ /* 0x000fca00078e0212 */
[----:B------:R0:W3:Y:S02]  /*07e0*/  LDG.E.EL R27, desc[UR4][R18.64] ;  /* 0x00000004121b7981 */ /* 0x0000e4000c2e1900 */
[----:B0-----:R-:W0:Y:S02]  /*07f0*/  LDC.64 R18, c[0x0][0x258] ;  /* 0x00009600ff127b82 */ /* 0x001e240000000a00 */
[----:B0-----:R-:W-:-:S06]  /*0800*/  IMAD.WIDE R18, R4, 0x4, R18 ;  /* 0x0000000404127825 */ /* 0x001fcc00078e0212 */
[----:B------:R-:W4:Y:S01]  /*0810*/  LDG.E.EL R19, desc[UR4][R18.64] ;  /* 0x0000000412137981 */ /* 0x000f22000c2e1900 */
[----:B--2---:R-:W-:-:S04]  /*0820*/  FADD R28, -R13, R24 ;  /* 0x000000180d1c7221 */ /* 0x004fc80000000100 */
[----:B------:R-:W-:Y:S01]  /*0830*/  FFMA R13, R16, R28, R13 ;  /* 0x0000001c100d7223 */ /* 0x000fe2000000000d */
[----:B------:R-:W-:Y:S01]  /*0840*/  SHF.R.U32.HI R28, RZ, 0x1b, R11 ;  /* 0x0000001bff1c7819 */ /* 0x000fe2000001160b */
[----:B---3--:R-:W-:-:S04]  /*0850*/  FADD R27, -R26, R27 ;  /* 0x0000001b1a1b7221 */ /* 0x008fc80000000100 */
[----:B------:R-:W-:Y:S01]  /*0860*/  FFMA R24, R16, R27, R26 ;  /* 0x0000001b10187223 */ /* 0x000fe2000000001a */
[----:B------:R-:W-:-:S04]  /*0870*/  LOP3.LUT R27, R28, 0x10, RZ, 0xc0, !PT ;  /* 0x000000101c1b7812 */ /* 0x000fc800078ec0ff */
[----:B------:R-:W-:-:S04]  /*0880*/  IADD3 R27, P0, R27, UR6, RZ ;  /* 0x000000061b1b7c10 */ /* 0x000fc8000ff1e0ff */
[C---:B------:R-:W-:Y:S02]  /*0890*/  LEA R16, P1, R10.reuse, R27, 0x2 ;  /* 0x0000001b0a107211 */ /* 0x040fe400078210ff */
[----:B------:R-:W-:Y:S02]  /*08a0*/  IADD3.X R25, RZ, UR7, RZ, P0, !PT ;  /* 0x00000007ff197c10 */ /* 0x000fe400087fe4ff */
[----:B------:R-:W-:Y:S02]  /*08b0*/  IADD3 R27, P0, R16, R3, RZ ;  /* 0x00000003101b7210 */ /* 0x000fe40007f1e0ff */
[----:B------:R-:W-:-:S05]  /*08c0*/  LEA.HI.X R25, R10, R25, R11, 0x2, P1 ;  /* 0x000000190a197211 */ /* 0x000fca00008f140b */
[----:B------:R-:W-:Y:S01]  /*08d0*/  IMAD.X R26, R25, 0x1, R5, P0 ;  /* 0x00000001191a7824 */ /* 0x000fe200000e0605 */
[----:B------:R-:W-:-:S05]  /*08e0*/  IADD3 R10, P0, R27, R9, RZ ;  /* 0x000000091b0a7210 */ /* 0x000fca0007f1e0ff */
[----:B------:R-:W-:Y:S01]  /*08f0*/  IMAD.X R11, R26, 0x1, R22, P0 ;  /* 0x000000011a0b7824 */ /* 0x000fe200000e0616 */
[----:B------:R-:W-:Y:S02]  /*0900*/  IADD3 R28, P0, R8, R27, RZ ;  /* 0x0000001b081c7210 */ /* 0x000fe40007f1e0ff */
[----:B------:R-:W-:-:S04]  /*0910*/  SHF.R.U32.HI R27, RZ, 0x1b, R15 ;  /* 0x0000001bff1b7819 */ /* 0x000fc8000001160f */
[----:B------:R-:W-:Y:S02]  /*0920*/  LOP3.LUT R27, R27, 0x10, RZ, 0xc0, !PT ;  /* 0x000000101b1b7812 */ /* 0x000fe400078ec0ff */
[----:B------:R-:W-:Y:S02]  /*0930*/  IADD3.X R29, R23, R26, RZ, P0, !PT ;  /* 0x0000001a171d7210 */ /* 0x000fe400007fe4ff */
[----:B------:R-:W-:-:S04]  /*0940*/  IADD3 R27, P0, R27, UR6, RZ ;  /* 0x000000061b1b7c10 */ /* 0x000fc8000ff1e0ff */
[----:B------:R-:W-:Y:S01]  /*0950*/  LEA R26, P1, R14, R27, 0x2 ;  /* 0x0000001b0e1a7211 */ /* 0x000fe200078210ff */
[----:B------:R-:W-:-:S05]  /*0960*/  IMAD.X R27, RZ, RZ, UR7, P0 ;  /* 0x00000007ff1b7e24 */ /* 0x000fca00080e06ff */
[----:B------:R-:W-:Y:S02]  /*0970*/  LEA.HI.X R14, R14, R27, R15, 0x2, P1 ;  /* 0x0000001b0e0e7211 */ /* 0x000fe400008f140f */
[----:B------:R-:W-:-:S05]  /*0980*/  IADD3 R15, P0, R26, R3, RZ ;  /* 0x000000031a0f7210 */ /* 0x000fca0007f1e0ff */
[----:B------:R-:W-:Y:S01]  /*0990*/  IMAD.X R3, R14, 0x1, R5, P0 ;  /* 0x000000010e037824 */ /* 0x000fe200000e0605 */
[----:B------:R-:W-:Y:S01]  /*09a0*/  IADD3 R4, P0, R15, R9, RZ ;  /* 0x000000090f047210 */ /* 0x000fe20007f1e0ff */
[----:B------:R-:W-:-:S03]  /*09b0*/  IMAD.WIDE R10, R21, 0x4, R10 ;  /* 0x00000004150a7825 */ /* 0x000fc600078e020a */
[----:B------:R-:W-:Y:S01]  /*09c0*/  IADD3.X R5, R3, R22, RZ, P0, !PT ;  /* 0x0000001603057210 */ /* 0x000fe200007fe4ff */
[C---:B------:R-:W-:Y:S01]  /*09d0*/  IMAD.WIDE R28, R21.reuse, 0x4, R28 ;  /* 0x00000004151c7825 */ /* 0x040fe200078e021c */
[----:B------:R-:W-:Y:S01]  /*09e0*/  IADD3 R16, P0, R20, R16, RZ ;  /* 0x0000001014107210 */ /* 0x000fe20007f1e0ff */
[----:B------:R-:W2:Y:S01]  /*09f0*/  LDG.E.EL R10, desc[UR4][R10.64] ;  /* 0x000000040a0a7981 */ /* 0x000ea2000c2e1900 */
[----:B------:R-:W-:Y:S01]  /*0a00*/  IADD3 R20, P1, R20, R26, RZ ;  /* 0x0000001a14147210 */ /* 0x000fe20007f3e0ff */
[----:B------:R-:W-:-:S04]  /*0a10*/  IMAD.WIDE R4, R21, 0x4, R4 ;  /* 0x0000000415047825 */ /* 0x000fc800078e0204 */
[C---:B------:R-:W-:Y:S01]  /*0a20*/  IMAD.X R25, R6.reuse, 0x1, R25, P0 ;  /* 0x0000000106197824 */ /* 0x040fe200000e0619 */
[----:B------:R0:W2:Y:S01]  /*0a30*/  LDG.E.EL R26, desc[UR4][R4.64] ;  /* 0x00000004041a7981 */ /* 0x0000a2000c2e1900 */
[----:B------:R-:W-:Y:S01]  /*0a40*/  IMAD.X R6, R6, 0x1, R14, P1 ;  /* 0x0000000106067824 */ /* 0x000fe200008e060e */
[----:B------:R-:W-:Y:S02]  /*0a50*/  IADD3 R14, P0, R8, R15, RZ ;  /* 0x0000000f080e7210 */ /* 0x000fe40007f1e0ff */
[----:B------:R1:W3:Y:S01]  /*0a60*/  LDG.E.EL R11, desc[UR4][R28.64] ;  /* 0x000000041c0b7981 */ /* 0x0002e2000c2e1900 */
[----:B------:R-:W-:Y:S02]  /*0a70*/  IADD3 R30, P4, R20, R9, RZ ;  /* 0x00000009141e7210 */ /* 0x000fe40007f9e0ff */
[----:B0-----:R-:W-:Y:S02]  /*0a80*/  IADD3 R4, P1, R16, R8, RZ ;  /* 0x0000000810047210 */ /* 0x001fe40007f3e0ff */
[----:B------:R-:W-:-:S02]  /*0a90*/  IADD3 R8, P2, R20, R8, RZ ;  /* 0x0000000814087210 */ /* 0x000fc40007f5e0ff */
[----:B-1----:R-:W-:Y:S01]  /*0aa0*/  IADD3 R28, P3, R16, R9, RZ ;  /* 0x00000009101c7210 */ /* 0x002fe20007f7e0ff */
[C---:B------:R-:W-:Y:S01]  /*0ab0*/  IMAD.X R5, R25.reuse, 0x1, R23, P1 ;  /* 0x0000000119057824 */ /* 0x040fe200008e0617 */
[----:B------:R-:W-:Y:S01]  /*0ac0*/  IADD3.X R15, R23, R3, RZ, P0, !PT ;  /* 0x00000003170f7210 */ /* 0x000fe200007fe4ff */
[--C-:B------:R-:W-:Y:S01]  /*0ad0*/  IMAD.X R31, R6, 0x1, R22.reuse, P4 ;  /* 0x00000001061f7824 */ /* 0x100fe200020e0616 */
[----:B------:R-:W-:Y:S01]  /*0ae0*/  IADD3.X R9, R6, R23, RZ, P2, !PT ;  /* 0x0000001706097210 */ /* 0x000fe200017fe4ff */
[----:B------:R-:W-:Y:S02]  /*0af0*/  IMAD.X R29, R25, 0x1, R22, P3 ;  /* 0x00000001191d7824 */ /* 0x000fe400018e0616 */
[----:B------:R-:W0:Y:S01]  /*0b00*/  LDC.64 R22, c[0x0][0x260] ;  /* 0x00009800ff167b82 */ /* 0x000e220000000a00 */
[----:B------:R-:W-:-:S04]  /*0b10*/  IMAD.WIDE R14, R21, 0x4, R14 ;  /* 0x00000004150e7825 */ /* 0x000fc800078e020e */
[C---:B------:R-:W-:Y:S02]  /*0b20*/  IMAD.WIDE R4, R21.reuse, 0x4, R4 ;  /* 0x0000000415047825 */ /* 0x040fe400078e0204 */
[----:B------:R-:W3:Y:S02]  /*0b30*/  LDG.E.EL R14, desc[UR4][R14.64] ;  /* 0x000000040e0e7981 */ /* 0x000ee4000c2e1900 */
[C---:B------:R-:W-:Y:S02]  /*0b40*/  IMAD.WIDE R28, R21.reuse, 0x4, R28 ;  /* 0x00000004151c7825 */ /* 0x040fe400078e021c */
[----:B------:R-:W5:Y:S02]  /*0b50*/  LDG.E.EL R4, desc[UR4][R4.64] ;  /* 0x0000000404047981 */ /* 0x000f64000c2e1900 */
[C---:B------:R-:W-:Y:S02]  /*0b60*/  IMAD.WIDE R8, R21.reuse, 0x4, R8 ;  /* 0x0000000415087825 */ /* 0x040fe400078e0208 */
[----:B------:R-:W5:Y:S02]  /*0b70*/  LDG.E.EL R28, desc[UR4][R28.64] ;  /* 0x000000041c1c7981 */ /* 0x000f64000c2e1900 */
[----:B------:R-:W-:-:S02]  /*0b80*/  IMAD.WIDE R30, R21, 0x4, R30 ;  /* 0x00000004151e7825 */ /* 0x000fc400078e021e */
[----:B------:R-:W5:Y:S04]  /*0b90*/  LDG.E.EL R9, desc[UR4][R8.64] ;  /* 0x0000000408097981 */ /* 0x000f68000c2e1900 */
[----:B------:R-:W5:Y:S01]  /*0ba0*/  LDG.E.EL R31, desc[UR4][R30.64] ;  /* 0x000000041e1f7981 */ /* 0x000f62000c2e1900 */
[----:B0-----:R-:W-:Y:S02]  /*0bb0*/  IMAD.WIDE R22, R2, 0x4, R22 ;  /* 0x0000000402167825 */ /* 0x001fe400078e0216 */
[----:B------:R-:W0:Y:S04]  /*0bc0*/  LDC.64 R2, c[0x0][0x210] ;  /* 0x00008400ff027b82 */ /* 0x000e280000000a00 */
[----:B------:R-:W5:Y:S01]  /*0bd0*/  LDG.E.EL R22, desc[UR4][R22.64] ;  /* 0x0000000416167981 */ /* 0x000f62000c2e1900 */
[----:B------:R-:W-:Y:S01]  /*0be0*/  FADD R13, -R12, R13 ;  /* 0x0000000d0c0d7221 */ /* 0x000fe20000000100 */
[----:B------:R-:W-:-:S03]  /*0bf0*/  FADD R24, -R7, R24 ;  /* 0x0000001807187221 */ /* 0x000fc60000000100 */
[C---:B----4-:R-:W-:Y:S01]  /*0c00*/  FFMA R13, R19.reuse, R13, R12 ;  /* 0x0000000d130d7223 */ /* 0x050fe2000000000c */
[----:B------:R-:W-:-:S04]  /*0c10*/  FFMA R24, R19, R24, R7 ;  /* 0x0000001813187223 */ /* 0x000fc80000000007 */
[----:B------:R-:W-:Y:S01]  /*0c20*/  FADD R24, -R13, R24 ;  /* 0x000000180d187221 */ /* 0x000fe20000000100 */
[----:B0-----:R-:W-:-:S04]  /*0c30*/  IMAD.WIDE R2, R0, 0x4, R2 ;  /* 0x0000000400027825 */ /* 0x001fc800078e0202 */
[----:B--2---:R-:W-:-:S04]  /*0c40*/  FADD R26, -R10, R26 ;  /* 0x0000001a0a1a7221 */ /* 0x004fc80000000100 */
[----:B------:R-:W-:Y:S01]  /*0c50*/  FFMA R26, R17, R26, R10 ;  /* 0x0000001a111a7223 */ /* 0x000fe2000000000a */
[----:B---3--:R-:W-:-:S04]  /*0c60*/  FADD R6, -R11, R14 ;  /* 0x0000000e0b067221 */ /* 0x008fc80000000100 */
[----:B------:R-:W-:Y:S01]  /*0c70*/  FFMA R6, R17, R6, R11 ;  /* 0x0000000611067223 */ /* 0x000fe2000000000b */
[----:B-----5:R-:W-:Y:S01]  /*0c80*/  FADD R15, -R4, R9 ;  /* 0x00000009040f7221 */ /* 0x020fe20000000100 */
[----:B------:R-:W-:-:S03]  /*0c90*/  FADD R5, -R28, R31 ;  /* 0x0000001f1c057221 */ /* 0x000fc60000000100 */
[C---:B------:R-:W-:Y:S01]  /*0ca0*/  FFMA R15, R17.reuse, R15, R4 ;  /* 0x0000000f110f7223 */ /* 0x040fe20000000004 */
[----:B------:R-:W-:-:S03]  /*0cb0*/  FFMA R5, R17, R5, R28 ;  /* 0x0000000511057223 */ /* 0x000fc6000000001c */
[----:B------:R-:W-:Y:S01]  /*0cc0*/  FADD R15, -R6, R15 ;  /* 0x0000000f060f7221 */ /* 0x000fe20000000100 */
[----:B------:R-:W-:-:S03]  /*0cd0*/  FADD R5, -R26, R5 ;  /* 0x000000051a057221 */ /* 0x000fc60000000100 */
[C---:B------:R-:W-:Y:S01]  /*0ce0*/  FFMA R15, R19.reuse, R15, R6 ;  /* 0x0000000f130f7223 */ /* 0x040fe20000000006 */
[----:B------:R-:W-:-:S04]  /*0cf0*/  FFMA R26, R19, R5, R26 ;  /* 0x00000005131a7223 */ /* 0x000fc8000000001a */
[----:B------:R-:W-:Y:S01]  /*0d00*/  FADD R26, -R15, R26 ;  /* 0x0000001a0f1a7221 */ /* 0x000fe20000000100 */
[----:B------:R-:W-:-:S03]  /*0d10*/  FFMA R24, R22, R24, R13 ;  /* 0x0000001816187223 */ /* 0x000fc6000000000d */
[----:B------:R-:W-:-:S05]  /*0d20*/  FFMA R25, R22, R26, R15 ;  /* 0x0000001a16197223 */ /* 0x000fca000000000f */
[----:B------:R-:W-:Y:S01]  /*0d30*/  STG.E.64 desc[UR4][R2.64], R24 ;  /* 0x0000001802007986 */ /* 0x000fe2000c101b04 */
[----:B------:R-:W-:Y:S05]  /*0d40*/  EXIT ;  /* 0x000000000000794d */ /* 0x000fea0003800000 */
.L_x_0:
[----:B------:R-:W-:-:S00]  /*0d50*/  BRA `(.L_x_0) ;  /* 0xfffffffc00fc7947 */ /* 0x000fc0000383ffff */
[----:B------:R-:W-:-:S00]  /*0d60*/  NOP ;  /* 0x0000000000007918 */ /* 0x000fc00000000000 */
        /* <DEDUP_REMOVED lines=9> */
.L_x_1:


//--------------------- .nv.constant0.triton_poi_fused__unsafe_index_add_mul_sub_3 --------------------------
	.section	.nv.constant0.triton_poi_fused__unsafe_index_add_mul_sub_3,"a",@progbits
	.sectionflags	@""
	.align	4
.nv.constant0.triton_poi_fused__unsafe_index_add_mul_sub_3:
	.zero		620
